//
// Generated by NVIDIA NVVM Compiler
//
// Compiler Build ID: CL-36424714
// Cuda compilation tools, release 13.0, V13.0.88
// Based on NVVM 20.0.0
//

.version 9.0
.target sm_100
.address_size 64

	// .globl	burningShip

.visible .entry burningShip(
	.param .f64 burningShip_param_0,
	.param .f64 burningShip_param_1,
	.param .f64 burningShip_param_2,
	.param .u32 burningShip_param_3,
	.param .u32 burningShip_param_4,
	.param .u32 burningShip_param_5,
	.param .u64 .ptr .align 1 burningShip_param_6
)
{
	.reg .pred 	%p<7>;
	.reg .b32 	%r<27>;
	.reg .b64 	%rd<5>;
	.reg .b64 	%fd<36>;

	ld.param.f64 	%fd11, [burningShip_param_0];
	ld.param.f64 	%fd12, [burningShip_param_1];
	ld.param.f64 	%fd13, [burningShip_param_2];
	ld.param.u32 	%r6, [burningShip_param_3];
	ld.param.u32 	%r7, [burningShip_param_4];
	ld.param.u32 	%r9, [burningShip_param_5];
	ld.param.u64 	%rd1, [burningShip_param_6];
	mov.u32 	%r10, %ctaid.y;
	mov.u32 	%r11, %ntid.y;
	mov.u32 	%r12, %tid.y;
	mad.lo.s32 	%r13, %r10, %r11, %r12;
	mov.u32 	%r14, %ctaid.x;
	mov.u32 	%r15, %ntid.x;
	mov.u32 	%r16, %tid.x;
	mad.lo.s32 	%r2, %r14, %r15, %r16;
	setp.ge.s32 	%p1, %r2, %r7;
	setp.ge.s32 	%p2, %r13, %r9;
	or.pred  	%p3, %p1, %p2;
	@%p3 bra 	$L__BB0_7;
	cvt.rn.f64.s32 	%fd15, %r2;
	cvt.rn.f64.s32 	%fd16, %r7;
	mul.f64 	%fd17, %fd16, 0d3FE0000000000000;
	sub.f64 	%fd18, %fd15, %fd17;
	fma.rn.f64 	%fd1, %fd11, %fd18, %fd12;
	cvt.rn.f64.u32 	%fd19, %r13;
	cvt.rn.f64.u32 	%fd20, %r9;
	mul.f64 	%fd21, %fd20, 0d3FE0000000000000;
	sub.f64 	%fd22, %fd19, %fd21;
	fma.rn.f64 	%fd2, %fd11, %fd22, %fd13;
	setp.lt.s32 	%p4, %r6, 2;
	mov.f64 	%fd35, 0d406FE00000000000;
	@%p4 bra 	$L__BB0_6;
	mov.f64 	%fd33, 0d0000000000000000;
	mov.b32 	%r25, 1;
	mov.f64 	%fd34, %fd33;
$L__BB0_3:
	mul.f64 	%fd24, %fd34, %fd34;
	mul.f64 	%fd25, %fd33, %fd33;
	sub.f64 	%fd26, %fd24, %fd25;
	add.f64 	%fd5, %fd1, %fd26;
	add.f64 	%fd27, %fd34, %fd34;
	fma.rn.f64 	%fd6, %fd27, %fd33, %fd2;
	mul.f64 	%fd28, %fd5, %fd5;
	fma.rn.f64 	%fd29, %fd6, %fd6, %fd28;
	setp.gt.f64 	%p5, %fd29, 0d4010000000000000;
	mov.u32 	%r26, %r25;
	@%p5 bra 	$L__BB0_5;
	abs.f64 	%fd34, %fd5;
	abs.f64 	%fd33, %fd6;
	add.s32 	%r25, %r25, 1;
	setp.ne.s32 	%p6, %r25, %r6;
	mov.u32 	%r26, %r6;
	@%p6 bra 	$L__BB0_3;
$L__BB0_5:
	cvt.rn.f64.u32 	%fd30, %r26;
	mul.f64 	%fd35, %fd30, 0d406FE00000000000;
$L__BB0_6:
	cvt.rn.f64.s32 	%fd31, %r6;
	div.rn.f64 	%fd32, %fd35, %fd31;
	cvt.rzi.s32.f64 	%r18, %fd32;
	shl.b32 	%r19, %r18, 16;
	shl.b32 	%r20, %r18, 8;
	or.b32  	%r21, %r20, %r19;
	or.b32  	%r22, %r21, %r18;
	or.b32  	%r23, %r22, -16777216;
	mad.lo.s32 	%r24, %r7, %r13, %r2;
	cvta.to.global.u64 	%rd2, %rd1;
	mul.wide.s32 	%rd3, %r24, 4;
	add.s64 	%rd4, %rd2, %rd3;
	st.global.u32 	[%rd4], %r23;
$L__BB0_7:
	ret;

}


// ===== COMPILED SASS (sm_100) =====

	.target	sm_100

	.elftype	@"ET_EXEC"


//--------------------- .note.nv.tkinfo           --------------------------
	.section	.note.nv.tkinfo,"",@"SHT_NOTE"
	.sectionflags	@"SHF_NOTE_NV_TKINFO"
	.tkinfo
        /*0018*/ 	.word	0x00000002
        /*0030*/ 	.string	""
        /*0030*/ 	.string	"ptxas"
        /*0030*/ 	.string	"Cuda compilation tools, release 13.0, V13.0.88"
        /*0030*/ 	.string	"Build cuda_13.0.r13.0/compiler.36424714_0"
        /*0030*/ 	.string	"-arch sm_100 -m 64 "



//--------------------- .note.nv.cuinfo           --------------------------
	.section	.note.nv.cuinfo,"",@"SHT_NOTE"
	.sectionflags	@"SHF_NOTE_NV_CUINFO"
        /*0018*/ 	.short	0x0002
        /*001a*/ 	.short	0x0064
        /*001c*/ 	.short	0x0082
	.zero		2


//--------------------- .nv.info                  --------------------------
	.section	.nv.info,"",@"SHT_CUDA_INFO"
	.align	4


	//----- nvinfo : EIATTR_REGCOUNT
	.align		4
        /*0000*/ 	.byte	0x04, 0x2f
        /*0002*/ 	.short	(.L_1 - .L_0)
	.align		4
.L_0:
        /*0004*/ 	.word	index@(burningShip)
        /*0008*/ 	.word	0x0000001a


	//----- nvinfo : EIATTR_FRAME_SIZE
	.align		4
.L_1:
        /*000c*/ 	.byte	0x04, 0x11
        /*000e*/ 	.short	(.L_3 - .L_2)
	.align		4
.L_2:
        /*0010*/ 	.word	index@($__internal_0_$__cuda_sm20_div_rn_f64_full)
        /*0014*/ 	.word	0x00000000


	//----- nvinfo : EIATTR_FRAME_SIZE
	.align		4
.L_3:
        /*0018*/ 	.byte	0x04, 0x11
        /*001a*/ 	.short	(.L_5 - .L_4)
	.align		4
.L_4:
        /*001c*/ 	.word	index@(burningShip)
        /*0020*/ 	.word	0x00000000


	//----- nvinfo : EIATTR_MIN_STACK_SIZE
	.align		4
.L_5:
        /*0024*/ 	.byte	0x04, 0x12
        /*0026*/ 	.short	(.L_7 - .L_6)
	.align		4
.L_6:
        /*0028*/ 	.word	index@(burningShip)
        /*002c*/ 	.word	0x00000000
.L_7:


//--------------------- .nv.compat                --------------------------
	.section	.nv.compat,"",@"SHT_CUDA_COMPAT_INFO"
	.align	4
        /*0000*/ 	.byte	0x02, 0x09, 0x00, 0x00, 0x02, 0x02, 0x01, 0x00, 0x02, 0x05, 0x05, 0x00, 0x03, 0x07, 0x01, 0x01
        /*0010*/ 	.byte	0x02, 0x03, 0x00, 0x00, 0x02, 0x06, 0x01, 0x00, 0x04, 0x0b, 0x08, 0x00, 0x01, 0x00, 0x00, 0x00
        /*0020*/ 	.byte	0x00, 0x00, 0x00, 0x00


//--------------------- .nv.info.burningShip      --------------------------
	.section	.nv.info.burningShip,"",@"SHT_CUDA_INFO"
	.sectionflags	@""
	.align	4


	//----- nvinfo : EIATTR_CUDA_API_VERSION
	.align		4
        /*0000*/ 	.byte	0x04, 0x37
        /*0002*/ 	.short	(.L_9 - .L_8)
.L_8:
        /*0004*/ 	.word	0x00000082


	//----- nvinfo : EIATTR_KPARAM_INFO
	.align		4
.L_9:
        /*0008*/ 	.byte	0x04, 0x17
        /*000a*/ 	.short	(.L_11 - .L_10)
.L_10:
        /*000c*/ 	.word	0x00000000
        /*0010*/ 	.short	0x0006
        /*0012*/ 	.short	0x0028
        /*0014*/ 	.byte	0x00, 0xf5, 0x21, 0x00


	//----- nvinfo : EIATTR_KPARAM_INFO
	.align		4
.L_11:
        /*0018*/ 	.byte	0x04, 0x17
        /*001a*/ 	.short	(.L_13 - .L_12)
.L_12:
        /*001c*/ 	.word	0x00000000
        /*0020*/ 	.short	0x0005
        /*0022*/ 	.short	0x0020
        /*0024*/ 	.byte	0x00, 0xf0, 0x11, 0x00


	//----- nvinfo : EIATTR_KPARAM_INFO
	.align		4
.L_13:
        /*0028*/ 	.byte	0x04, 0x17
        /*002a*/ 	.short	(.L_15 - .L_14)
.L_14:
        /*002c*/ 	.word	0x00000000
        /*0030*/ 	.short	0x0004
        /*0032*/ 	.short	0x001c
        /*0034*/ 	.byte	0x00, 0xf0, 0x11, 0x00


	//----- nvinfo : EIATTR_KPARAM_INFO
	.align		4
.L_15:
        /*0038*/ 	.byte	0x04, 0x17
        /*003a*/ 	.short	(.L_17 - .L_16)
.L_16:
        /*003c*/ 	.word	0x00000000
        /*0040*/ 	.short	0x0003
        /*0042*/ 	.short	0x0018
        /*0044*/ 	.byte	0x00, 0xf0, 0x11, 0x00


	//----- nvinfo : EIATTR_KPARAM_INFO
	.align		4
.L_17:
        /*0048*/ 	.byte	0x04, 0x17
        /*004a*/ 	.short	(.L_19 - .L_18)
.L_18:
        /*004c*/ 	.word	0x00000000
        /*0050*/ 	.short	0x0002
        /*0052*/ 	.short	0x0010
        /*0054*/ 	.byte	0x00, 0xf0, 0x21, 0x00


	//----- nvinfo : EIATTR_KPARAM_INFO
	.align		4
.L_19:
        /*0058*/ 	.byte	0x04, 0x17
        /*005a*/ 	.short	(.L_21 - .L_20)
.L_20:
        /*005c*/ 	.word	0x00000000
        /*0060*/ 	.short	0x0001
        /*0062*/ 	.short	0x0008
        /*0064*/ 	.byte	0x00, 0xf0, 0x21, 0x00


	//----- nvinfo : EIATTR_KPARAM_INFO
	.align		4
.L_21:
        /*0068*/ 	.byte	0x04, 0x17
        /*006a*/ 	.short	(.L_23 - .L_22)
.L_22:
        /*006c*/ 	.word	0x00000000
        /*0070*/ 	.short	0x0000
        /*0072*/ 	.short	0x0000
        /*0074*/ 	.byte	0x00, 0xf0, 0x21, 0x00


	//----- nvinfo : EIATTR_SPARSE_MMA_MASK
	.align		4
.L_23:
        /*0078*/ 	.byte	0x03, 0x50
        /*007a*/ 	.short	0x0000


	//----- nvinfo : EIATTR_MAXREG_COUNT
	.align		4
        /*007c*/ 	.byte	0x03, 0x1b
        /*007e*/ 	.short	0x00ff


	//----- nvinfo : EIATTR_MERCURY_ISA_VERSION
	.align		4
        /*0080*/ 	.byte	0x03, 0x5f
        /*0082*/ 	.short	0x0101


	//----- nvinfo : EIATTR_VRC_CTA_INIT_COUNT
	.align		4
        /*0084*/ 	.byte	0x02, 0x4a
	.zero		1
	.zero		1


	//----- nvinfo : EIATTR_EXIT_INSTR_OFFSETS
	.align		4
        /*0088*/ 	.byte	0x04, 0x1c
        /*008a*/ 	.short	(.L_25 - .L_24)


	//   ....[0]....
.L_24:
        /*008c*/ 	.word	0x000000d0


	//   ....[1]....
        /*0090*/ 	.word	0x00000570


	//----- nvinfo : EIATTR_CRS_STACK_SIZE
	.align		4
.L_25:
        /*0094*/ 	.byte	0x04, 0x1e
        /*0096*/ 	.short	(.L_27 - .L_26)
.L_26:
        /*0098*/ 	.word	0x00000000


	//----- nvinfo : EIATTR_CBANK_PARAM_SIZE
	.align		4
.L_27:
        /*009c*/ 	.byte	0x03, 0x19
        /*009e*/ 	.short	0x0030


	//----- nvinfo : EIATTR_PARAM_CBANK
	.align		4
        /*00a0*/ 	.byte	0x04, 0x0a
        /*00a2*/ 	.short	(.L_29 - .L_28)
	.align		4
.L_28:
        /*00a4*/ 	.word	index@(.nv.constant0.burningShip)
        /*00a8*/ 	.short	0x0380
        /*00aa*/ 	.short	0x0030


	//----- nvinfo : EIATTR_SW_WAR
	.align		4
.L_29:
        /*00ac*/ 	.byte	0x04, 0x36
        /*00ae*/ 	.short	(.L_31 - .L_30)
.L_30:
        /*00b0*/ 	.word	0x00000008
.L_31:


//--------------------- .nv.callgraph             --------------------------
	.section	.nv.callgraph,"",@"SHT_CUDA_CALLGRAPH"
	.align	4
	.sectionentsize	8
	.align		4
        /*0000*/ 	.word	0x00000000
	.align		4
        /*0004*/ 	.word	0xffffffff
	.align		4
        /*0008*/ 	.word	0x00000000
	.align		4
        /*000c*/ 	.word	0xfffffffe
	.align		4
        /*0010*/ 	.word	0x00000000
	.align		4
        /*0014*/ 	.word	0xfffffffd
	.align		4
        /*0018*/ 	.word	0x00000000
	.align		4
        /*001c*/ 	.word	0xfffffffc


//--------------------- .text.burningShip         --------------------------
	.section	.text.burningShip,"ax",@progbits
	.align	128
        .global         burningShip
        .type           burningShip,@function
        .size           burningShip,(.L_x_12 - burningShip)
        .other          burningShip,@"STO_CUDA_ENTRY STV_DEFAULT"
burningShip:
.text.burningShip:
[----:B------:R-:W-:Y:S01]  /*0000*/  LDC R1, c[0x0][0x37c] ;  /* 0x0000df00ff017b82 */ /* 0x000fe20000000800 */
[----:B------:R-:W0:Y:S07]  /*0010*/  S2R R3, SR_TID.Y ;  /* 0x0000000000037919 */ /* 0x000e2e0000002200 */
[----:B------:R-:W0:Y:S01]  /*0020*/  S2UR UR4, SR_CTAID.Y ;  /* 0x00000000000479c3 */ /* 0x000e220000002600 */
[----:B------:R-:W1:Y:S01]  /*0030*/  LDCU UR6, c[0x0][0x3a0] ;  /* 0x00007400ff0677ac */ /* 0x000e620008000800 */
[----:B------:R-:W2:Y:S01]  /*0040*/  S2R R2, SR_TID.X ;  /* 0x0000000000027919 */ /* 0x000ea20000002100 */
[----:B------:R-:W3:Y:S05]  /*0050*/  LDCU UR7, c[0x0][0x39c] ;  /* 0x00007380ff0777ac */ /* 0x000eea0008000800 */
[----:B------:R-:W0:Y:S08]  /*0060*/  LDC R0, c[0x0][0x364] ;  /* 0x0000d900ff007b82 */ /* 0x000e300000000800 */
[----:B------:R-:W2:Y:S08]  /*0070*/  S2UR UR5, SR_CTAID.X ;  /* 0x00000000000579c3 */ /* 0x000eb00000002500 */
[----:B------:R-:W2:Y:S01]  /*0080*/  LDC R5, c[0x0][0x360] ;  /* 0x0000d800ff057b82 */ /* 0x000ea20000000800 */
[----:B0-----:R-:W-:-:S05]  /*0090*/  IMAD R0, R0, UR4, R3 ;  /* 0x0000000400007c24 */ /* 0x001fca000f8e0203 */
[----:B-1----:R-:W-:Y:S01]  /*00a0*/  ISETP.GE.AND P0, PT, R0, UR6, PT ;  /* 0x0000000600007c0c */ /* 0x002fe2000bf06270 */
[----:B--2---:R-:W-:-:S05]  /*00b0*/  IMAD R5, R5, UR5, R2 ;  /* 0x0000000505057c24 */ /* 0x004fca000f8e0202 */
[----:B---3--:R-:W-:-:S13]  /*00c0*/  ISETP.GE.OR P0, PT, R5, UR7, P0 ;  /* 0x0000000705007c0c */ /* 0x008fda0008706670 */
[----:B------:R-:W-:Y:S05]  /*00d0*/  @P0 EXIT ;  /* 0x000000000000094d */ /* 0x000fea0003800000 */
[----:B------:R-:W-:Y:S01]  /*00e0*/  I2F.F64.U32 R10, UR6 ;  /* 0x00000006000a7d12 */ /* 0x000fe20008201800 */
[----:B------:R-:W0:Y:S01]  /*00f0*/  LDCU UR6, c[0x0][0x398] ;  /* 0x00007300ff0677ac */ /* 0x000e220008000800 */
[----:B------:R-:W1:Y:S01]  /*0100*/  LDC.64 R12, c[0x0][0x380] ;  /* 0x0000e000ff0c7b82 */ /* 0x000e620000000a00 */
[----:B------:R-:W1:Y:S05]  /*0110*/  LDCU.64 UR4, c[0x0][0x390] ;  /* 0x00007200ff0477ac */ /* 0x000e6a0008000a00 */
[----:B------:R-:W2:Y:S02]  /*0120*/  I2F.F64.U32 R8, R0 ;  /* 0x0000000000087312 */ /* 0x000ea40000201800 */
[----:B------:R-:W3:Y:S06]  /*0130*/  LDC.64 R14, c[0x0][0x388] ;  /* 0x0000e200ff0e7b82 */ /* 0x000eec0000000a00 */
[----:B------:R-:W-:Y:S01]  /*0140*/  I2F.F64 R2, R5 ;  /* 0x0000000500027312 */ /* 0x000fe20000201c00 */
[----:B0-----:R-:W-:Y:S01]  /*0150*/  UISETP.GE.AND UP0, UPT, UR6, 0x2, UPT ;  /* 0x000000020600788c */ /* 0x001fe2000bf06270 */
[----:B--2---:R-:W-:-:S06]  /*0160*/  DFMA R8, R10, -0.5, R8 ;  /* 0xbfe000000a08782b */ /* 0x004fcc0000000008 */
[----:B------:R-:W0:Y:S02]  /*0170*/  I2F.F64 R6, UR7 ;  /* 0x0000000700067d12 */ /* 0x000e240008201c00 */
[----:B0-----:R-:W-:Y:S02]  /*0180*/  DFMA R6, R6, -0.5, R2 ;  /* 0xbfe000000606782b */ /* 0x001fe40000000002 */
[----:B-1----:R-:W-:-:S06]  /*0190*/  DFMA R2, R8, R12, UR4 ;  /* 0x0000000408027e2b */ /* 0x002fcc000800000c */
[----:B---3--:R-:W-:Y:S01]  /*01a0*/  DFMA R8, R6, R12, R14 ;  /* 0x0000000c0608722b */ /* 0x008fe2000000000e */
[----:B------:R-:W-:Y:S02]  /*01b0*/  IMAD.MOV.U32 R6, RZ, RZ, 0x0 ;  /* 0x00000000ff067424 */ /* 0x000fe400078e00ff */
[----:B------:R-:W-:Y:S01]  /*01c0*/  IMAD.MOV.U32 R7, RZ, RZ, 0x406fe000 ;  /* 0x406fe000ff077424 */ /* 0x000fe200078e00ff */
[----:B------:R-:W-:Y:S07]  /*01d0*/  BRA.U !UP0, `(.L_x_0) ;  /* 0x0000000108607547 */ /* 0x000fee000b800000 */
[----:B------:R-:W-:Y:S01]  /*01e0*/  BSSY.RECONVERGENT B0, `(.L_x_1) ;  /* 0x0000015000007945 */ /* 0x000fe20003800200 */
[----:B------:R-:W-:Y:S01]  /*01f0*/  IMAD.MOV.U32 R4, RZ, RZ, 0x1 ;  /* 0x00000001ff047424 */ /* 0x000fe200078e00ff */
[----:B------:R-:W-:Y:S02]  /*0200*/  CS2R R6, SRZ ;  /* 0x0000000000067805 */ /* 0x000fe4000001ff00 */
[----:B------:R-:W-:Y:S01]  /*0210*/  CS2R R10, SRZ ;  /* 0x00000000000a7805 */ /* 0x000fe2000001ff00 */
[----:B------:R-:W0:Y:S01]  /*0220*/  LDCU UR4, c[0x0][0x398] ;  /* 0x00007300ff0477ac */ /* 0x000e220008000800 */
[----:B------:R-:W1:Y:S05]  /*0230*/  LDCU UR5, c[0x0][0x398] ;  /* 0x00007300ff0577ac */ /* 0x000e6a0008000800 */
.L_x_3:
[----:B------:R-:W-:-:S08]  /*0240*/  DMUL R12, R6, R6 ;  /* 0x00000006060c7228 */ /* 0x000fd00000000000 */
[C---:B------:R-:W-:Y:S02]  /*0250*/  DFMA R12, R10.reuse, R10, -R12 ;  /* 0x0000000a0a0c722b */ /* 0x040fe4000000080c */
[----:B------:R-:W-:-:S06]  /*0260*/  DADD R10, R10, R10 ;  /* 0x000000000a0a7229 */ /* 0x000fcc000000000a */
[----:B------:R-:W-:Y:S02]  /*0270*/  DADD R12, R8, R12 ;  /* 0x00000000080c7229 */ /* 0x000fe4000000000c */
[----:B------:R-:W-:-:S06]  /*0280*/  DFMA R14, R10, R6, R2 ;  /* 0x000000060a0e722b */ /* 0x000fcc0000000002 */
[----:B------:R-:W-:-:S08]  /*0290*/  DMUL R6, R12, R12 ;  /* 0x0000000c0c067228 */ /* 0x000fd00000000000 */
[----:B------:R-:W-:-:S08]  /*02a0*/  DFMA R6, R14, R14, R6 ;  /* 0x0000000e0e06722b */ /* 0x000fd00000000006 */
[----:B------:R-:W-:-:S14]  /*02b0*/  DSETP.GT.AND P0, PT, R6, 4, PT ;  /* 0x401000000600742a */ /* 0x000fdc0003f04000 */
[----:B------:R-:W-:Y:S05]  /*02c0*/  @P0 BRA `(.L_x_2) ;  /* 0x0000000000180947 */ /* 0x000fea0003800000 */
[----:B------:R-:W-:Y:S01]  /*02d0*/  VIADD R4, R4, 0x1 ;  /* 0x0000000104047836 */ /* 0x000fe20000000000 */
[----:B------:R-:W-:Y:S02]  /*02e0*/  DADD R10, -RZ, |R12| ;  /* 0x00000000ff0a7229 */ /* 0x000fe4000000050c */
[----:B------:R-:W-:Y:S02]  /*02f0*/  DADD R6, -RZ, |R14| ;  /* 0x00000000ff067229 */ /* 0x000fe4000000050e */
[----:B-1----:R-:W-:-:S13]  /*0300*/  ISETP.NE.AND P0, PT, R4, UR5, PT ;  /* 0x0000000504007c0c */ /* 0x002fda000bf05270 */
[----:B------:R-:W-:Y:S05]  /*0310*/  @P0 BRA `(.L_x_3) ;  /* 0xfffffffc00c80947 */ /* 0x000fea000383ffff */
[----:B0-----:R-:W-:-:S07]  /*0320*/  IMAD.U32 R4, RZ, RZ, UR4 ;  /* 0x00000004ff047e24 */ /* 0x001fce000f8e00ff */
.L_x_2:
[----:B01----:R-:W-:Y:S05]  /*0330*/  BSYNC.RECONVERGENT B0 ;  /* 0x0000000000007941 */ /* 0x003fea0003800200 */
.L_x_1:
[----:B------:R-:W0:Y:S02]  /*0340*/  I2F.F64.U32 R6, R4 ;  /* 0x0000000400067312 */ /* 0x000e240000201800 */
[----:B0-----:R-:W-:-:S11]  /*0350*/  DMUL R6, R6, 255 ;  /* 0x406fe00006067828 */ /* 0x001fd60000000000 */
.L_x_0:
[----:B------:R-:W0:Y:S01]  /*0360*/  LDCU UR4, c[0x0][0x398] ;  /* 0x00007300ff0477ac */ /* 0x000e220008000800 */
[----:B------:R-:W-:Y:S01]  /*0370*/  IMAD.MOV.U32 R2, RZ, RZ, 0x1 ;  /* 0x00000001ff027424 */ /* 0x000fe200078e00ff */
[----:B------:R-:W-:Y:S01]  /*0380*/  FSETP.GEU.AND P1, PT, |R7|, 6.5827683646048100446e-37, PT ;  /* 0x036000000700780b */ /* 0x000fe20003f2e200 */
[----:B------:R-:W-:Y:S01]  /*0390*/  BSSY.RECONVERGENT B0, `(.L_x_4) ;  /* 0x0000013000007945 */ /* 0x000fe20003800200 */
[----:B0-----:R-:W0:Y:S01]  /*03a0*/  I2F.F64 R8, UR4 ;  /* 0x0000000400087d12 */ /* 0x001e220008201c00 */
[----:B------:R-:W1:Y:S07]  /*03b0*/  LDCU.64 UR4, c[0x0][0x358] ;  /* 0x00006b00ff0477ac */ /* 0x000e6e0008000a00 */
[----:B0-----:R-:W0:Y:S02]  /*03c0*/  MUFU.RCP64H R3, R9 ;  /* 0x0000000900037308 */ /* 0x001e240000001800 */
[----:B0-----:R-:W-:-:S08]  /*03d0*/  DFMA R10, -R8, R2, 1 ;  /* 0x3ff00000080a742b */ /* 0x001fd00000000102 */
[----:B------:R-:W-:-:S08]  /*03e0*/  DFMA R10, R10, R10, R10 ;  /* 0x0000000a0a0a722b */ /* 0x000fd0000000000a */
[----:B------:R-:W-:-:S08]  /*03f0*/  DFMA R10, R2, R10, R2 ;  /* 0x0000000a020a722b */ /* 0x000fd00000000002 */
[----:B------:R-:W-:-:S08]  /*0400*/  DFMA R2, -R8, R10, 1 ;  /* 0x3ff000000802742b */ /* 0x000fd0000000010a */
[----:B------:R-:W-:-:S08]  /*0410*/  DFMA R2, R10, R2, R10 ;  /* 0x000000020a02722b */ /* 0x000fd0000000000a */
[----:B------:R-:W-:-:S08]  /*0420*/  DMUL R10, R2, R6 ;  /* 0x00000006020a7228 */ /* 0x000fd00000000000 */
[----:B------:R-:W-:-:S08]  /*0430*/  DFMA R12, -R8, R10, R6 ;  /* 0x0000000a080c722b */ /* 0x000fd00000000106 */
[----:B------:R-:W-:-:S10]  /*0440*/  DFMA R2, R2, R12, R10 ;  /* 0x0000000c0202722b */ /* 0x000fd4000000000a */
[----:B------:R-:W-:-:S05]  /*0450*/  FFMA R4, RZ, R9, R3 ;  /* 0x00000009ff047223 */ /* 0x000fca0000000003 */
[----:B------:R-:W-:-:S13]  /*0460*/  FSETP.GT.AND P0, PT, |R4|, 1.469367938527859385e-39, PT ;  /* 0x001000000400780b */ /* 0x000fda0003f04200 */
[----:B-1----:R-:W-:Y:S05]  /*0470*/  @P0 BRA P1, `(.L_x_5) ;  /* 0x0000000000100947 */ /* 0x002fea0000800000 */
[----:B------:R-:W-:-:S07]  /*0480*/  MOV R4, 0x4a0 ;  /* 0x000004a000047802 */ /* 0x000fce0000000f00 */
[----:B------:R-:W-:Y:S05]  /*0490*/  CALL.REL.NOINC `($__internal_0_$__cuda_sm20_div_rn_f64_full) ;  /* 0x0000000000387944 */ /* 0x000fea0003c00000 */
[----:B------:R-:W-:Y:S02]  /*04a0*/  IMAD.MOV.U32 R2, RZ, RZ, R12 ;  /* 0x000000ffff027224 */ /* 0x000fe400078e000c */
[----:B------:R-:W-:-:S07]  /*04b0*/  IMAD.MOV.U32 R3, RZ, RZ, R13 ;  /* 0x000000ffff037224 */ /* 0x000fce00078e000d */
.L_x_5:
[----:B------:R-:W-:Y:S05]  /*04c0*/  BSYNC.RECONVERGENT B0 ;  /* 0x0000000000007941 */ /* 0x000fea0003800200 */
.L_x_4:
[----:B------:R-:W0:Y:S01]  /*04d0*/  LDC.64 R6, c[0x0][0x3a8] ;  /* 0x0000ea00ff067b82 */ /* 0x000e220000000a00 */
[----:B------:R-:W1:Y:S01]  /*04e0*/  F2I.F64.TRUNC R2, R2 ;  /* 0x0000000200027311 */ /* 0x000e62000030d100 */
[----:B------:R-:W2:Y:S01]  /*04f0*/  LDCU UR6, c[0x0][0x39c] ;  /* 0x00007380ff0677ac */ /* 0x000ea20008000800 */
[C---:B-1----:R-:W-:Y:S02]  /*0500*/  IMAD.U32 R9, R2.reuse, 0x10000, RZ ;  /* 0x0001000002097824 */ /* 0x042fe400078e00ff */
[----:B------:R-:W-:Y:S02]  /*0510*/  IMAD.SHL.U32 R4, R2, 0x100, RZ ;  /* 0x0000010002047824 */ /* 0x000fe400078e00ff */
[----:B--2---:R-:W-:-:S03]  /*0520*/  IMAD R5, R0, UR6, R5 ;  /* 0x0000000600057c24 */ /* 0x004fc6000f8e0205 */
[----:B------:R-:W-:Y:S01]  /*0530*/  LOP3.LUT R9, R2, R4, R9, 0xfe, !PT ;  /* 0x0000000402097212 */ /* 0x000fe200078efe09 */
[----:B0-----:R-:W-:-:S03]  /*0540*/  IMAD.WIDE R4, R5, 0x4, R6 ;  /* 0x0000000405047825 */ /* 0x001fc600078e0206 */
[----:B------:R-:W-:-:S05]  /*0550*/  LOP3.LUT R9, R9, 0xff000000, RZ, 0xfc, !PT ;  /* 0xff00000009097812 */ /* 0x000fca00078efcff */
[----:B------:R-:W-:Y:S01]  /*0560*/  STG.E desc[UR4][R4.64], R9 ;  /* 0x0000000904007986 */ /* 0x000fe2000c101904 */
[----:B------:R-:W-:Y:S05]  /*0570*/  EXIT ;  /* 0x000000000000794d */ /* 0x000fea0003800000 */
        .weak           $__internal_0_$__cuda_sm20_div_rn_f64_full
        .type           $__internal_0_$__cuda_sm20_div_rn_f64_full,@function
        .size           $__internal_0_$__cuda_sm20_div_rn_f64_full,(.L_x_12 - $__internal_0_$__cuda_sm20_div_rn_f64_full)
$__internal_0_$__cuda_sm20_div_rn_f64_full:
[C---:B------:R-:W-:Y:S01]  /*0580*/  FSETP.GEU.AND P0, PT, |R9|.reuse, 1.469367938527859385e-39, PT ;  /* 0x001000000900780b */ /* 0x040fe20003f0e200 */
[--C-:B------:R-:W-:Y:S01]  /*0590*/  IMAD.MOV.U32 R10, RZ, RZ, R8.reuse ;  /* 0x000000ffff0a7224 */ /* 0x100fe200078e0008 */
[----:B------:R-:W-:Y:S01]  /*05a0*/  LOP3.LUT R2, R9, 0x800fffff, RZ, 0xc0, !PT ;  /* 0x800fffff09027812 */ /* 0x000fe200078ec0ff */
[----:B------:R-:W-:Y:S01]  /*05b0*/  IMAD.MOV.U32 R11, RZ, RZ, R9 ;  /* 0x000000ffff0b7224 */ /* 0x000fe200078e0009 */
[C---:B------:R-:W-:Y:S01]  /*05c0*/  FSETP.GEU.AND P2, PT, |R7|.reuse, 1.469367938527859385e-39, PT ;  /* 0x001000000700780b */ /* 0x040fe20003f4e200 */
[----:B------:R-:W-:Y:S01]  /*05d0*/  IMAD.MOV.U32 R16, RZ, RZ, 0x1 ;  /* 0x00000001ff107424 */ /* 0x000fe200078e00ff */
[----:B------:R-:W-:Y:S01]  /*05e0*/  LOP3.LUT R3, R2, 0x3ff00000, RZ, 0xfc, !PT ;  /* 0x3ff0000002037812 */ /* 0x000fe200078efcff */
[----:B------:R-:W-:Y:S01]  /*05f0*/  IMAD.MOV.U32 R2, RZ, RZ, R8 ;  /* 0x000000ffff027224 */ /* 0x000fe200078e0008 */
[----:B------:R-:W-:Y:S01]  /*0600*/  LOP3.LUT R12, R7, 0x7ff00000, RZ, 0xc0, !PT ;  /* 0x7ff00000070c7812 */ /* 0x000fe200078ec0ff */
[----:B------:R-:W-:Y:S01]  /*0610*/  IMAD.MOV.U32 R8, RZ, RZ, R6 ;  /* 0x000000ffff087224 */ /* 0x000fe200078e0006 */
[----:B------:R-:W-:Y:S03]  /*0620*/  BSSY.RECONVERGENT B1, `(.L_x_6) ;  /* 0x0000050000017945 */ /* 0x000fe60003800200 */
[----:B------:R-:W-:-:S04]  /*0630*/  @!P0 DMUL R2, R10, 8.98846567431157953865e+307 ;  /* 0x7fe000000a028828 */ /* 0x000fc80000000000 */
[----:B------:R-:W-:Y:S02]  /*0640*/  @!P2 LOP3.LUT R13, R11, 0x7ff00000, RZ, 0xc0, !PT ;  /* 0x7ff000000b0da812 */ /* 0x000fe400078ec0ff */
[----:B------:R-:W0:Y:S02]  /*0650*/  MUFU.RCP64H R17, R3 ;  /* 0x0000000300117308 */ /* 0x000e240000001800 */
[----:B------:R-:W-:Y:S01]  /*0660*/  @!P2 ISETP.GE.U32.AND P3, PT, R12, R13, PT ;  /* 0x0000000d0c00a20c */ /* 0x000fe20003f66070 */
[----:B------:R-:W-:Y:S01]  /*0670*/  IMAD.MOV.U32 R13, RZ, RZ, 0x1ca00000 ;  /* 0x1ca00000ff0d7424 */ /* 0x000fe200078e00ff */
[----:B0-----:R-:W-:-:S08]  /*0680*/  DFMA R14, R16, -R2, 1 ;  /* 0x3ff00000100e742b */ /* 0x001fd00000000802 */
[----:B------:R-:W-:Y:S01]  /*0690*/  DFMA R18, R14, R14, R14 ;  /* 0x0000000e0e12722b */ /* 0x000fe2000000000e */
[----:B------:R-:W-:-:S04]  /*06a0*/  LOP3.LUT R15, R9, 0x7ff00000, RZ, 0xc0, !PT ;  /* 0x7ff00000090f7812 */ /* 0x000fc800078ec0ff */
[----:B------:R-:W-:-:S03]  /*06b0*/  ISETP.GE.U32.AND P1, PT, R12, R15, PT ;  /* 0x0000000f0c00720c */ /* 0x000fc60003f26070 */
[----:B------:R-:W-:Y:S01]  /*06c0*/  DFMA R16, R16, R18, R16 ;  /* 0x000000121010722b */ /* 0x000fe20000000010 */
[C---:B------:R-:W-:Y:S01]  /*06d0*/  @!P2 SEL R19, R13.reuse, 0x63400000, !P3 ;  /* 0x634000000d13a807 */ /* 0x040fe20005800000 */
[----:B------:R-:W-:Y:S01]  /*06e0*/  @!P2 IMAD.MOV.U32 R18, RZ, RZ, RZ ;  /* 0x000000ffff12a224 */ /* 0x000fe200078e00ff */
[----:B------:R-:W-:Y:S02]  /*06f0*/  SEL R9, R13, 0x63400000, !P1 ;  /* 0x634000000d097807 */ /* 0x000fe40004800000 */
[--C-:B------:R-:W-:Y:S02]  /*0700*/  @!P2 LOP3.LUT R19, R19, 0x80000000, R7.reuse, 0xf8, !PT ;  /* 0x800000001313a812 */ /* 0x100fe400078ef807 */
[----:B------:R-:W-:Y:S01]  /*0710*/  LOP3.LUT R9, R9, 0x800fffff, R7, 0xf8, !PT ;  /* 0x800fffff09097812 */ /* 0x000fe200078ef807 */
[----:B------:R-:W-:Y:S01]  /*0720*/  DFMA R20, R16, -R2, 1 ;  /* 0x3ff000001014742b */ /* 0x000fe20000000802 */
[----:B------:R-:W-:-:S06]  /*0730*/  @!P2 LOP3.LUT R19, R19, 0x100000, RZ, 0xfc, !PT ;  /* 0x001000001313a812 */ /* 0x000fcc00078efcff */
[----:B------:R-:W-:Y:S02]  /*0740*/  @!P2 DFMA R8, R8, 2, -R18 ;  /* 0x400000000808a82b */ /* 0x000fe40000000812 */
[----:B------:R-:W-:Y:S01]  /*0750*/  DFMA R16, R16, R20, R16 ;  /* 0x000000141010722b */ /* 0x000fe20000000010 */
[----:B------:R-:W-:Y:S02]  /*0760*/  IMAD.MOV.U32 R21, RZ, RZ, R12 ;  /* 0x000000ffff157224 */ /* 0x000fe400078e000c */
[----:B------:R-:W-:Y:S01]  /*0770*/  IMAD.MOV.U32 R20, RZ, RZ, R15 ;  /* 0x000000ffff147224 */ /* 0x000fe200078e000f */
[----:B------:R-:W-:-:S04]  /*0780*/  @!P0 LOP3.LUT R20, R3, 0x7ff00000, RZ, 0xc0, !PT ;  /* 0x7ff0000003148812 */ /* 0x000fc800078ec0ff */
[----:B------:R-:W-:Y:S01]  /*0790*/  @!P2 LOP3.LUT R21, R9, 0x7ff00000, RZ, 0xc0, !PT ;  /* 0x7ff000000915a812 */ /* 0x000fe200078ec0ff */
[----:B------:R-:W-:Y:S01]  /*07a0*/  DMUL R18, R16, R8 ;  /* 0x0000000810127228 */ /* 0x000fe20000000000 */
[----:B------:R-:W-:-:S03]  /*07b0*/  VIADD R23, R20, 0xffffffff ;  /* 0xffffffff14177836 */ /* 0x000fc60000000000 */
[----:B------:R-:W-:-:S04]  /*07c0*/  VIADD R22, R21, 0xffffffff ;  /* 0xffffffff15167836 */ /* 0x000fc80000000000 */
[----:B------:R-:W-:Y:S01]  /*07d0*/  DFMA R14, R18, -R2, R8 ;  /* 0x80000002120e722b */ /* 0x000fe20000000008 */
[----:B------:R-:W-:-:S04]  /*07e0*/  ISETP.GT.U32.AND P0, PT, R22, 0x7feffffe, PT ;  /* 0x7feffffe1600780c */ /* 0x000fc80003f04070 */
[----:B------:R-:W-:-:S03]  /*07f0*/  ISETP.GT.U32.OR P0, PT, R23, 0x7feffffe, P0 ;  /* 0x7feffffe1700780c */ /* 0x000fc60000704470 */
[----:B------:R-:W-:-:S10]  /*0800*/  DFMA R14, R16, R14, R18 ;  /* 0x0000000e100e722b */ /* 0x000fd40000000012 */
[----:B------:R-:W-:Y:S05]  /*0810*/  @P0 BRA `(.L_x_7) ;  /* 0x00000000006c0947 */ /* 0x000fea0003800000 */
[----:B------:R-:W-:-:S04]  /*0820*/  LOP3.LUT R7, R11, 0x7ff00000, RZ, 0xc0, !PT ;  /* 0x7ff000000b077812 */ /* 0x000fc800078ec0ff */
[CC--:B------:R-:W-:Y:S02]  /*0830*/  VIADDMNMX R6, R12.reuse, -R7.reuse, 0xb9600000, !PT ;  /* 0xb96000000c067446 */ /* 0x0c0fe40007800907 */
[----:B------:R-:W-:Y:S02]  /*0840*/  ISETP.GE.U32.AND P0, PT, R12, R7, PT ;  /* 0x000000070c00720c */ /* 0x000fe40003f06070 */
[----:B------:R-:W-:Y:S02]  /*0850*/  VIMNMX R6, PT, PT, R6, 0x46a00000, PT ;  /* 0x46a0000006067848 */ /* 0x000fe40003fe0100 */
[----:B------:R-:W-:-:S05]  /*0860*/  SEL R13, R13, 0x63400000, !P0 ;  /* 0x634000000d0d7807 */ /* 0x000fca0004000000 */
[----:B------:R-:W-:Y:S02]  /*0870*/  IMAD.IADD R16, R6, 0x1, -R13 ;  /* 0x0000000106107824 */ /* 0x000fe400078e0a0d */
[----:B------:R-:W-:Y:S02]  /*0880*/  IMAD.MOV.U32 R6, RZ, RZ, RZ ;  /* 0x000000ffff067224 */ /* 0x000fe400078e00ff */
[----:B------:R-:W-:-:S06]  /*0890*/  VIADD R7, R16, 0x7fe00000 ;  /* 0x7fe0000010077836 */ /* 0x000fcc0000000000 */
[----:B------:R-:W-:-:S10]  /*08a0*/  DMUL R12, R14, R6 ;  /* 0x000000060e0c7228 */ /* 0x000fd40000000000 */
[----:B------:R-:W-:-:S13]  /*08b0*/  FSETP.GTU.AND P0, PT, |R13|, 1.469367938527859385e-39, PT ;  /* 0x001000000d00780b */ /* 0x000fda0003f0c200 */
[----:B------:R-:W-:Y:S05]  /*08c0*/  @P0 BRA `(.L_x_8) ;  /* 0x0000000000940947 */ /* 0x000fea0003800000 */
[----:B------:R-:W-:Y:S01]  /*08d0*/  DFMA R2, R14, -R2, R8 ;  /* 0x800000020e02722b */ /* 0x000fe20000000008 */
[----:B------:R-:W-:-:S09]  /*08e0*/  IMAD.MOV.U32 R6, RZ, RZ, RZ ;  /* 0x000000ffff067224 */ /* 0x000fd200078e00ff */
[C---:B------:R-:W-:Y:S02]  /*08f0*/  FSETP.NEU.AND P0, PT, R3.reuse, RZ, PT ;  /* 0x000000ff0300720b */ /* 0x040fe40003f0d000 */
[----:B------:R-:W-:-:S04]  /*0900*/  LOP3.LUT R11, R3, 0x80000000, R11, 0x48, !PT ;  /* 0x80000000030b7812 */ /* 0x000fc800078e480b */
[----:B------:R-:W-:-:S07]  /*0910*/  LOP3.LUT R7, R11, R7, RZ, 0xfc, !PT ;  /* 0x000000070b077212 */ /* 0x000fce00078efcff */
[----:B------:R-:W-:Y:S05]  /*0920*/  @!P0 BRA `(.L_x_8) ;  /* 0x00000000007c8947 */ /* 0x000fea0003800000 */
[----:B------:R-:W-:Y:S01]  /*0930*/  IMAD.MOV R3, RZ, RZ, -R16 ;  /* 0x000000ffff037224 */ /* 0x000fe200078e0a10 */
[----:B------:R-:W-:Y:S01]  /*0940*/  DMUL.RP R6, R14, R6 ;  /* 0x000000060e067228 */ /* 0x000fe20000008000 */
[----:B------:R-:W-:-:S06]  /*0950*/  IMAD.MOV.U32 R2, RZ, RZ, RZ ;  /* 0x000000ffff027224 */ /* 0x000fcc00078e00ff */
[----:B------:R-:W-:-:S03]  /*0960*/  DFMA R2, R12, -R2, R14 ;  /* 0x800000020c02722b */ /* 0x000fc6000000000e */
[----:B------:R-:W-:-:S03]  /*0970*/  LOP3.LUT R11, R7, R11, RZ, 0x3c, !PT ;  /* 0x0000000b070b7212 */ /* 0x000fc600078e3cff */
[----:B------:R-:W-:-:S04]  /*0980*/  IADD3 R2, PT, PT, -R16, -0x43300000, RZ ;  /* 0xbcd0000010027810 */ /* 0x000fc80007ffe1ff */
[----:B------:R-:W-:-:S04]  /*0990*/  FSETP.NEU.AND P0, PT, |R3|, R2, PT ;  /* 0x000000020300720b */ /* 0x000fc80003f0d200 */
[----:B------:R-:W-:Y:S02]  /*09a0*/  FSEL R12, R6, R12, !P0 ;  /* 0x0000000c060c7208 */ /* 0x000fe40004000000 */
[----:B------:R-:W-:Y:S01]  /*09b0*/  FSEL R13, R11, R13, !P0 ;  /* 0x0000000d0b0d7208 */ /* 0x000fe20004000000 */
[----:B------:R-:W-:Y:S06]  /*09c0*/  BRA `(.L_x_8) ;  /* 0x0000000000547947 */ /* 0x000fec0003800000 */
.L_x_7:
[----:B------:R-:W-:-:S14]  /*09d0*/  DSETP.NAN.AND P0, PT, R6, R6, PT ;  /* 0x000000060600722a */ /* 0x000fdc0003f08000 */
[----:B------:R-:W-:Y:S05]  /*09e0*/  @P0 BRA `(.L_x_9) ;  /* 0x0000000000440947 */ /* 0x000fea0003800000 */
[----:B------:R-:W-:-:S14]  /*09f0*/  DSETP.NAN.AND P0, PT, R10, R10, PT ;  /* 0x0000000a0a00722a */ /* 0x000fdc0003f08000 */
[----:B------:R-:W-:Y:S05]  /*0a00*/  @P0 BRA `(.L_x_10) ;  /* 0x0000000000300947 */ /* 0x000fea0003800000 */
[----:B------:R-:W-:Y:S01]  /*0a10*/  ISETP.NE.AND P0, PT, R21, R20, PT ;  /* 0x000000141500720c */ /* 0x000fe20003f05270 */
[----:B------:R-:W-:Y:S02]  /*0a20*/  IMAD.MOV.U32 R12, RZ, RZ, 0x0 ;  /* 0x00000000ff0c7424 */ /* 0x000fe400078e00ff */
[----:B------:R-:W-:-:S10]  /*0a30*/  IMAD.MOV.U32 R13, RZ, RZ, -0x80000 ;  /* 0xfff80000ff0d7424 */ /* 0x000fd400078e00ff */
[----:B------:R-:W-:Y:S05]  /*0a40*/  @!P0 BRA `(.L_x_8) ;  /* 0x0000000000348947 */ /* 0x000fea0003800000 */
[----:B------:R-:W-:Y:S02]  /*0a50*/  ISETP.NE.AND P0, PT, R21, 0x7ff00000, PT ;  /* 0x7ff000001500780c */ /* 0x000fe40003f05270 */
[----:B------:R-:W-:Y:S02]  /*0a60*/  LOP3.LUT R13, R7, 0x80000000, R11, 0x48, !PT ;  /* 0x80000000070d7812 */ /* 0x000fe400078e480b */
[----:B------:R-:W-:-:S13]  /*0a70*/  ISETP.EQ.OR P0, PT, R20, RZ, !P0 ;  /* 0x000000ff1400720c */ /* 0x000fda0004702670 */
[----:B------:R-:W-:Y:S01]  /*0a80*/  @P0 LOP3.LUT R2, R13, 0x7ff00000, RZ, 0xfc, !PT ;  /* 0x7ff000000d020812 */ /* 0x000fe200078efcff */
[----:B------:R-:W-:Y:S02]  /*0a90*/  @!P0 IMAD.MOV.U32 R12, RZ, RZ, RZ ;  /* 0x000000ffff0c8224 */ /* 0x000fe400078e00ff */
[----:B------:R-:W-:Y:S02]  /*0aa0*/  @P0 IMAD.MOV.U32 R12, RZ, RZ, RZ ;  /* 0x000000ffff0c0224 */ /* 0x000fe400078e00ff */
[----:B------:R-:W-:Y:S01]  /*0ab0*/  @P0 IMAD.MOV.U32 R13, RZ, RZ, R2 ;  /* 0x000000ffff0d0224 */ /* 0x000fe200078e0002 */
[----:B------:R-:W-:Y:S06]  /*0ac0*/  BRA `(.L_x_8) ;  /* 0x0000000000147947 */ /* 0x000fec0003800000 */
.L_x_10:
[----:B------:R-:W-:Y:S01]  /*0ad0*/  LOP3.LUT R13, R11, 0x80000, RZ, 0xfc, !PT ;  /* 0x000800000b0d7812 */ /* 0x000fe200078efcff */
[----:B------:R-:W-:Y:S01]  /*0ae0*/  IMAD.MOV.U32 R12, RZ, RZ, R10 ;  /* 0x000000ffff0c7224 */ /* 0x000fe200078e000a */
[----:B------:R-:W-:Y:S06]  /*0af0*/  BRA `(.L_x_8) ;  /* 0x0000000000087947 */ /* 0x000fec0003800000 */
.L_x_9:
[----:B------:R-:W-:Y:S01]  /*0b00*/  LOP3.LUT R13, R7, 0x80000, RZ, 0xfc, !PT ;  /* 0x00080000070d7812 */ /* 0x000fe200078efcff */
[----:B------:R-:W-:-:S07]  /*0b10*/  IMAD.MOV.U32 R12, RZ, RZ, R6 ;  /* 0x000000ffff0c7224 */ /* 0x000fce00078e0006 */
.L_x_8:
[----:B------:R-:W-:Y:S05]  /*0b20*/  BSYNC.RECONVERGENT B1 ;  /* 0x0000000000017941 */ /* 0x000fea0003800200 */
.L_x_6:
[----:B------:R-:W-:Y:S02]  /*0b30*/  IMAD.MOV.U32 R2, RZ, RZ, R4 ;  /* 0x000000ffff027224 */ /* 0x000fe400078e0004 */
[----:B------:R-:W-:-:S04]  /*0b40*/  IMAD.MOV.U32 R3, RZ, RZ, 0x0 ;  /* 0x00000000ff037424 */ /* 0x000fc800078e00ff */
[----:B------:R-:W-:Y:S05]  /*0b50*/  RET.REL.NODEC R2 `(burningShip) ;  /* 0xfffffff402287950 */ /* 0x000fea0003c3ffff */
.L_x_11:
[----:B------:R-:W-:-:S00]  /*0b60*/  BRA `(.L_x_11) ;  /* 0xfffffffc00fc7947 */ /* 0x000fc0000383ffff */
[----:B------:R-:W-:-:S00]  /*0b70*/  NOP ;  /* 0x0000000000007918 */ /* 0x000fc00000000000 */
        /* <DEDUP_REMOVED lines=8> */
.L_x_12:


//--------------------- .nv.shared.reserved.0     --------------------------
	.section	.nv.shared.reserved.0,"aw",@nobits
	.weak		__nv_reservedSMEM_offset_0_alias
	.size		__nv_reservedSMEM_offset_0_alias, 0, 64
	.other		__nv_reservedSMEM_offset_0_alias,@"STO_CUDA_RESERVED_SHARED STV_DEFAULT"
__nv_reservedSMEM_offset_0_alias:
	.zero		0
	.zero		64


//--------------------- .nv.constant0.burningShip --------------------------
	.section	.nv.constant0.burningShip,"a",@progbits
	.sectionflags	@""
	.align	4
.nv.constant0.burningShip:
	.zero		944


//--------------------- SYMBOLS --------------------------

	.type		.nv.reservedSmem.offset0,@object
	.size		.nv.reservedSmem.offset0,0x4
